	.version 2.1
	.target sm_20
	// compiled with /usr/local/cuda/open64/lib//be
	// nvopencc 3.2 built on 2010-09-08

	//-----------------------------------------------------------
	// Compiling /tmp/tmpxft_000041ca_00000000-9_kernels.cpp3.i (/tmp/ccBI#.H4WGVs)
	//-----------------------------------------------------------

	//-----------------------------------------------------------
	// Options:
	//-----------------------------------------------------------
	//  Target:ptx, ISA:sm_20, Endian:little, Pointer Size:64
	//  -O3	(Optimization level)
	//  -g0	(Debug level)
	//  -m2	(Report advisories)
	//-----------------------------------------------------------

	.file	1	"<command-line>"
	.file	2	"/tmp/tmpxft_000041ca_00000000-8_kernels.cudafe2.gpu"
	.file	3	"/usr/lib/gcc/x86_64-linux-gnu/4.4.3/include/stddef.h"
	.file	4	"/usr/local/cuda/bin/../include/crt/device_runtime.h"
	.file	5	"/usr/local/cuda/bin/../include/host_defines.h"
	.file	6	"/usr/local/cuda/bin/../include/builtin_types.h"
	.file	7	"/usr/local/cuda/bin/../include/device_types.h"
	.file	8	"/usr/local/cuda/bin/../include/driver_types.h"
	.file	9	"/usr/local/cuda/bin/../include/surface_types.h"
	.file	10	"/usr/local/cuda/bin/../include/texture_types.h"
	.file	11	"/usr/local/cuda/bin/../include/vector_types.h"
	.file	12	"/usr/local/cuda/bin/../include/device_launch_parameters.h"
	.file	13	"/usr/local/cuda/bin/../include/crt/storage_class.h"
	.file	14	"/usr/include/bits/types.h"
	.file	15	"/usr/include/time.h"
	.file	16	"/usr/local/cuda/bin/../include/texture_fetch_functions.h"
	.file	17	"../../tests/ptx/synthetic/kernels.cu"
	.file	18	"/usr/local/cuda/bin/../include/common_functions.h"
	.file	19	"/usr/local/cuda/bin/../include/math_functions.h"
	.file	20	"/usr/local/cuda/bin/../include/math_constants.h"
	.file	21	"/usr/local/cuda/bin/../include/device_functions.h"
	.file	22	"/usr/local/cuda/bin/../include/sm_11_atomic_functions.h"
	.file	23	"/usr/local/cuda/bin/../include/sm_12_atomic_functions.h"
	.file	24	"/usr/local/cuda/bin/../include/sm_13_double_functions.h"
	.file	25	"/usr/local/cuda/bin/../include/sm_20_atomic_functions.h"
	.file	26	"/usr/local/cuda/bin/../include/sm_20_intrinsics.h"
	.file	27	"/usr/local/cuda/bin/../include/surface_functions.h"
	.file	28	"/usr/local/cuda/bin/../include/math_functions_dbl_ptx3.h"

	.const .align 4 .b8 __cudart_i2opi_f[24] = {65,144,67,60,153,149,98,219,192,221,52,245,209,87,39,252,41,21,68,78,110,131,249,162};

	.entry _Z17k_sequenceLoopingPfi (
		.param .u64 __cudaparm__Z17k_sequenceLoopingPfi_ptr,
		.param .s32 __cudaparm__Z17k_sequenceLoopingPfi_N)
	{
	.reg .u32 %r<79>;
	.reg .u64 %rd<12>;
	.reg .f32 %f<37>;
	.reg .pred %p<14>;
	.local .align 4 .b8 __cuda___cuda_result_3212[28];
	.loc	17	6	0
$LDWbegin__Z17k_sequenceLoopingPfi:
	.loc	19	1702	0
	cvt.s32.u32 	%r1, %tid.x;
	cvt.rn.f32.s32 	%f1, %r1;
	abs.f32 	%f2, %f1;
	mov.f32 	%f3, 0f7f800000;     	// ((1.0F)/(0.0F))
	setp.eq.f32 	%p1, %f2, %f3;
	@!%p1 bra 	$Lt_0_11778;
	.loc	19	1703	0
	neg.f32 	%f4, %f1;
	add.rn.f32 	%f5, %f1, %f4;
	bra.uni 	$LDWendi___isinff_177_1;
$Lt_0_11778:
	mov.f32 	%f6, 0f473ba700;     	// 48039
	setp.gt.f32 	%p2, %f2, %f6;
	@!%p2 bra 	$Lt_0_12290;
	.loc	19	1396	0
	mov.b32 	%r2, %f1;
	and.b32 	%r3, %r2, -2147483648;
	mov.s32 	%r4, %r3;
	.loc	19	24	0
	shl.b32 	%r5, %r2, 8;
	mov.u64 	%rd1, __cudart_i2opi_f;
	mov.u64 	%rd2, __cuda___cuda_result_3212;
	or.b32 	%r6, %r5, -2147483648;
	mov.s32 	%r7, 0;
	mov.u32 	%r8, 0;
$Lt_0_13314:
	.pragma "nounroll";
 //<loop> Loop body line 24, nesting depth: 1, iterations: 6
	.loc	19	1410	0
	ld.const.u32 	%r9, [%rd1+0];
	mul.lo.u32 	%r10, %r6, %r9;
	add.u32 	%r11, %r10, %r8;
	.loc	19	1411	0
	set.gt.u32.u32 	%r12, %r10, %r11;
	neg.s32 	%r13, %r12;
	mul.hi.u32 	%r14, %r9, %r6;
	add.u32 	%r8, %r13, %r14;
	.loc	19	1412	0
	st.local.u32 	[%rd2+0], %r11;
	add.s32 	%r7, %r7, 1;
	add.u64 	%rd2, %rd2, 4;
	add.u64 	%rd1, %rd1, 4;
	mov.u32 	%r15, 6;
	setp.ne.s32 	%p3, %r7, %r15;
	@%p3 bra 	$Lt_0_13314;
	.loc	19	1414	0
	st.local.u32 	[__cuda___cuda_result_3212+24], %r8;
	.loc	19	1419	0
	shl.b32 	%r16, %r2, 1;
	shr.u32 	%r17, %r16, 24;
	sub.u32 	%r18, %r17, 128;
	mov.u64 	%rd3, __cuda___cuda_result_3212;
	shr.u32 	%r19, %r18, 5;
	mov.s32 	%r20, 4;
	sub.s32 	%r21, %r20, %r19;
	cvt.s64.s32 	%rd4, %r21;
	mul.wide.s32 	%rd5, %r21, 4;
	add.u64 	%rd6, %rd3, %rd5;
	ld.local.u32 	%r8, [%rd6+8];
	.loc	19	1420	0
	ld.local.u32 	%r22, [%rd6+4];
	and.b32 	%r23, %r18, 31;
	mov.u32 	%r24, 0;
	setp.eq.u32 	%p4, %r23, %r24;
	@%p4 bra 	$Lt_0_13826;
	.loc	19	1423	0
	mov.s32 	%r25, 32;
	sub.s32 	%r26, %r25, %r23;
	shr.u32 	%r27, %r22, %r26;
	shl.b32 	%r28, %r8, %r23;
	add.u32 	%r8, %r27, %r28;
	.loc	19	1424	0
	ld.local.u32 	%r29, [%rd6+0];
	shr.u32 	%r30, %r29, %r26;
	shl.b32 	%r31, %r22, %r23;
	add.u32 	%r22, %r30, %r31;
$Lt_0_13826:
	.loc	19	1426	0
	shr.u32 	%r7, %r8, 30;
	.loc	19	1428	0
	shr.u32 	%r32, %r22, 30;
	shl.b32 	%r33, %r8, 2;
	add.u32 	%r8, %r32, %r33;
	.loc	19	1429	0
	shl.b32 	%r22, %r22, 2;
	mov.u32 	%r34, 0;
	setp.eq.u32 	%p5, %r22, %r34;
	@%p5 bra 	$Lt_0_14594;
	.loc	19	1430	0
	add.u32 	%r35, %r8, 1;
	mov.u32 	%r36, -2147483648;
	set.gt.u32.u32 	%r37, %r35, %r36;
	neg.s32 	%r38, %r37;
	bra.uni 	$Lt_0_14338;
$Lt_0_14594:
	mov.u32 	%r39, -2147483648;
	set.gt.u32.u32 	%r40, %r8, %r39;
	neg.s32 	%r38, %r40;
$Lt_0_14338:
	.loc	19	1431	0
	add.u32 	%r41, %r7, %r38;
	.loc	19	1430	0
	neg.s32 	%r42, %r41;
	mov.u32 	%r43, 0;
	setp.ne.u32 	%p6, %r3, %r43;
	selp.s32 	%r7, %r42, %r41, %p6;
	mov.u32 	%r44, 0;
	setp.eq.u32 	%p7, %r38, %r44;
	@%p7 bra 	$Lt_0_14850;
	.loc	19	1436	0
	neg.s32 	%r22, %r22;
	.loc	19	1438	0
	mov.u32 	%r45, 0;
	set.eq.u32.u32 	%r46, %r22, %r45;
	neg.s32 	%r47, %r46;
	not.b32 	%r48, %r8;
	add.u32 	%r8, %r47, %r48;
	.loc	19	1439	0
	xor.b32 	%r4, %r3, -2147483648;
$Lt_0_14850:
	.loc	19	1441	0
	mov.s32 	%r49, %r7;
	mov.u32 	%r50, 0;
	setp.le.s32 	%p8, %r8, %r50;
	@%p8 bra 	$Lt_0_17410;
	mov.u32 	%r51, 0;
$Lt_0_15874:
 //<loop> Loop body line 1441, nesting depth: 1, estimated iterations: unknown
	.loc	19	1445	0
	shr.u32 	%r52, %r22, 31;
	shl.b32 	%r53, %r8, 1;
	add.u32 	%r8, %r52, %r53;
	.loc	19	1446	0
	shl.b32 	%r22, %r22, 1;
	.loc	19	1447	0
	sub.u32 	%r51, %r51, 1;
	mov.u32 	%r54, 0;
	setp.gt.s32 	%p9, %r8, %r54;
	@%p9 bra 	$Lt_0_15874;
	bra.uni 	$Lt_0_15362;
$Lt_0_17410:
	mov.u32 	%r51, 0;
$Lt_0_15362:
	.loc	19	1449	0
	mul.lo.u32 	%r22, %r8, -921707870;
	.loc	19	1450	0
	mov.u32 	%r55, -921707870;
	mul.hi.u32 	%r8, %r8, %r55;
	mov.u32 	%r56, 0;
	setp.le.s32 	%p10, %r8, %r56;
	@%p10 bra 	$Lt_0_16386;
	.loc	19	1452	0
	shr.u32 	%r57, %r22, 31;
	shl.b32 	%r58, %r8, 1;
	add.u32 	%r8, %r57, %r58;
	.loc	19	1453	0
	shl.b32 	%r22, %r22, 1;
	.loc	19	1454	0
	sub.u32 	%r51, %r51, 1;
$Lt_0_16386:
	.loc	19	1456	0
	mov.u32 	%r59, 0;
	set.ne.u32.u32 	%r60, %r22, %r59;
	neg.s32 	%r61, %r60;
	add.u32 	%r8, %r61, %r8;
	.loc	19	1458	0
	shl.b32 	%r62, %r8, 24;
	mov.s32 	%r63, 0;
	set.lt.u32.s32 	%r64, %r62, %r63;
	neg.s32 	%r65, %r64;
	shr.u32 	%r66, %r8, 8;
	add.u32 	%r67, %r51, 126;
	shl.b32 	%r68, %r67, 23;
	add.u32 	%r69, %r66, %r68;
	add.u32 	%r70, %r65, %r69;
	or.b32 	%r71, %r4, %r70;
	mov.b32 	%f7, %r71;
	bra.uni 	$LDWendi___internal_fmad_177_2;
$Lt_0_12290:
	.loc	19	1173	0
	mov.f32 	%f8, 0f3f22f983;     	// 0.63662
	mul.f32 	%f9, %f1, %f8;
	cvt.rni.s32.f32 	%r72, %f9;
	cvt.rn.f32.s32 	%f10, %r72;
	neg.f32 	%f11, %f10;
	mov.f32 	%f12, 0f2e85a309;    	// 6.0771e-11
	mov.f32 	%f13, 0f39fdaa20;    	// 0.000483827
	mov.f32 	%f14, 0f3fc90000;    	// 1.57031
	fma.rn.f32 	%f15, %f11, %f14, %f1;
	fma.rn.f32 	%f16, %f11, %f13, %f15;
	fma.rn.f32 	%f17, %f11, %f12, %f16;
	.loc	19	1471	0
	mov.s32 	%r49, %r72;
	.loc	19	1472	0
	mov.f32 	%f7, %f17;
$LDWendi___internal_fmad_177_2:
	.loc	19	1705	0
	add.s32 	%r73, %r49, 1;
	mov.f32 	%f18, %f7;
	mul.f32 	%f19, %f18, %f18;
	and.b32 	%r74, %r73, 1;
	mov.u32 	%r75, 0;
	setp.eq.s32 	%p11, %r74, %r75;
	@%p11 bra 	$Lt_0_17154;
	.loc	19	1709	0
	mov.f32 	%f20, 0f37ccf5ce;    	// 2.44332e-05
	mov.f32 	%f21, 0fbab6061a;    	// -0.00138873
	fma.rn.f32 	%f22, %f20, %f19, %f21;
	mov.f32 	%f23, 0f3d2aaaa5;    	// 0.0416666
	fma.rn.f32 	%f24, %f22, %f19, %f23;
	mov.f32 	%f25, 0fbf000000;    	// -0.5
	fma.rn.f32 	%f26, %f24, %f19, %f25;
	mov.f32 	%f27, 0f3f800000;    	// 1
	fma.rn.f32 	%f28, %f26, %f19, %f27;
	bra.uni 	$Lt_0_16898;
$Lt_0_17154:
	.loc	19	1711	0
	mov.f32 	%f29, 0fb94ca1f9;    	// -0.000195153
	mov.f32 	%f30, 0f3c08839e;    	// 0.00833216
	fma.rn.f32 	%f31, %f29, %f19, %f30;
	mov.f32 	%f32, 0fbe2aaaa3;    	// -0.166667
	fma.rn.f32 	%f33, %f31, %f19, %f32;
	mul.f32 	%f34, %f19, %f33;
	fma.rn.f32 	%f28, %f34, %f18, %f18;
$Lt_0_16898:
	.loc	19	1713	0
	neg.f32 	%f35, %f28;
	and.b32 	%r76, %r73, 2;
	mov.s32 	%r77, 0;
	setp.ne.s32 	%p12, %r76, %r77;
	selp.f32 	%f28, %f35, %f28, %p12;
	.loc	19	1716	0
	mov.f32 	%f5, %f28;
$LDWendi___isinff_177_1:
	.loc	17	8	0
	ld.param.u64 	%rd7, [__cudaparm__Z17k_sequenceLoopingPfi_ptr];
	cvt.s64.s32 	%rd8, %r1;
	mul.wide.s32 	%rd9, %r1, 4;
	add.u64 	%rd10, %rd7, %rd9;
	st.global.f32 	[%rd10+0], %f5;
	.loc	17	10	0
	exit;
$LDWend__Z17k_sequenceLoopingPfi:
	} // _Z17k_sequenceLoopingPfi

	.entry _Z21k_matrixVectorProductPKfS0_Pfii (
		.param .u64 __cudaparm__Z21k_matrixVectorProductPKfS0_Pfii___val_paramA,
		.param .u64 __cudaparm__Z21k_matrixVectorProductPKfS0_Pfii___val_paramV,
		.param .u64 __cudaparm__Z21k_matrixVectorProductPKfS0_Pfii_R,
		.param .s32 __cudaparm__Z21k_matrixVectorProductPKfS0_Pfii_M,
		.param .s32 __cudaparm__Z21k_matrixVectorProductPKfS0_Pfii_N)
	{
	.reg .u32 %r<15>;
	.reg .u64 %rd<22>;
	.reg .f32 %f<6>;
	.reg .pred %p<6>;
	.shared .align 4 .b8 __cuda___cuda_local_var_27983_32_non_const_V_buffer72[32];
	.loc	17	21	0
$LDWbegin__Z21k_matrixVectorProductPKfS0_Pfii:
	.loc	17	26	0
	mov.u32 	%r1, %ntid.x;
	mov.u32 	%r2, %ctaid.x;
	mul.lo.u32 	%r3, %r2, %r1;
	mov.u32 	%r4, %tid.x;
	add.u32 	%r5, %r3, %r4;
	cvt.u64.u32 	%rd1, %r5;
	mul.wide.u32 	%rd2, %r5, 4;
	ld.param.u64 	%rd3, [__cudaparm__Z21k_matrixVectorProductPKfS0_Pfii___val_paramA];
	add.u64 	%rd4, %rd3, %rd2;
	.loc	17	27	0
	cvt.u64.u32 	%rd5, %r4;
	mul.wide.u32 	%rd6, %r4, 4;
	ld.param.u64 	%rd7, [__cudaparm__Z21k_matrixVectorProductPKfS0_Pfii___val_paramV];
	add.u64 	%rd8, %rd7, %rd6;
	ld.param.s32 	%r6, [__cudaparm__Z21k_matrixVectorProductPKfS0_Pfii_N];
	mov.u32 	%r7, 0;
	setp.le.s32 	%p1, %r6, %r7;
	@%p1 bra 	$Lt_1_4354;
	mov.u64 	%rd9, __cuda___cuda_local_var_27983_32_non_const_V_buffer72;
	mov.u32 	%r8, 0;
	setp.gt.u32 	%p2, %r1, %r8;
	cvt.u64.u32 	%rd10, %r1;
	add.u64 	%rd11, %rd6, %rd9;
	mov.s32 	%r9, 0;
	mov.f32 	%f1, 0f00000000;     	// 0
$Lt_1_2818:
 //<loop> Loop body line 27, nesting depth: 1, estimated iterations: unknown
	.loc	17	32	0
	ld.global.f32 	%f2, [%rd8+0];
	st.shared.f32 	[%rd11+0], %f2;
	.loc	17	33	0
	bar.sync 	0;
	@!%p2 bra 	$Lt_1_3074;
 //<loop> Part of loop body line 27, head labeled $Lt_1_2818
	mov.s32 	%r10, %r1;
	mov.s64 	%rd12, %rd9;
	ld.param.s32 	%r11, [__cudaparm__Z21k_matrixVectorProductPKfS0_Pfii_M];
	cvt.s64.s32 	%rd13, %r11;
	mul.wide.s32 	%rd14, %r11, 4;
	mov.s64 	%rd15, %rd4;
	mov.s32 	%r12, 0;
 //<loop> Part of loop body line 27, head labeled $Lt_1_2818
	mov.s32 	%r13, %r10;
$Lt_1_3586:
 //<loop> Loop body line 33, nesting depth: 2, estimated iterations: unknown
	.loc	17	37	0
	ld.shared.f32 	%f3, [%rd12+0];
	ld.global.f32 	%f4, [%rd15+0];
	fma.rn.f32 	%f1, %f3, %f4, %f1;
	add.s32 	%r12, %r12, 1;
	add.u64 	%rd15, %rd14, %rd15;
	add.u64 	%rd12, %rd12, 4;
	setp.ne.u32 	%p3, %r12, %r1;
	@%p3 bra 	$Lt_1_3586;
 //<loop> Part of loop body line 27, head labeled $Lt_1_2818
	mul.lo.u64 	%rd16, %rd13, %rd10;
	mul.lo.u64 	%rd17, %rd16, 4;
	add.u64 	%rd4, %rd4, %rd17;
$Lt_1_3074:
 //<loop> Part of loop body line 27, head labeled $Lt_1_2818
	.loc	17	40	0
	mul.lo.u64 	%rd18, %rd10, 4;
	add.u64 	%rd8, %rd8, %rd18;
	.loc	17	42	0
	bar.sync 	0;
	add.u32 	%r9, %r9, %r1;
	setp.gt.s32 	%p4, %r6, %r9;
	@%p4 bra 	$Lt_1_2818;
	bra.uni 	$Lt_1_2306;
$Lt_1_4354:
	mov.f32 	%f1, 0f00000000;     	// 0
$Lt_1_2306:
	.loc	17	45	0
	ld.param.u64 	%rd19, [__cudaparm__Z21k_matrixVectorProductPKfS0_Pfii_R];
	add.u64 	%rd20, %rd19, %rd2;
	st.global.f32 	[%rd20+0], %f1;
	.loc	17	46	0
	exit;
$LDWend__Z21k_matrixVectorProductPKfS0_Pfii:
	} // _Z21k_matrixVectorProductPKfS0_Pfii



// ===== COMPILED SASS (sm_100) =====

	.target	sm_100

	.elftype	@"ET_EXEC"


//--------------------- .note.nv.tkinfo           --------------------------
	.section	.note.nv.tkinfo,"",@"SHT_NOTE"
	.sectionflags	@"SHF_NOTE_NV_TKINFO"
	.tkinfo
        /*0018*/ 	.word	0x00000002
        /*0030*/ 	.string	""
        /*0030*/ 	.string	"ptxas"
        /*0030*/ 	.string	"Cuda compilation tools, release 13.0, V13.0.88"
        /*0030*/ 	.string	"Build cuda_13.0.r13.0/compiler.36424714_0"
        /*0030*/ 	.string	"-arch sm_100 "



//--------------------- .note.nv.cuinfo           --------------------------
	.section	.note.nv.cuinfo,"",@"SHT_NOTE"
	.sectionflags	@"SHF_NOTE_NV_CUINFO"
        /*0018*/ 	.short	0x0002
        /*001a*/ 	.short	0x0014
        /*001c*/ 	.short	0x0082
	.zero		2


//--------------------- .nv.info                  --------------------------
	.section	.nv.info,"",@"SHT_CUDA_INFO"
	.align	4


	//----- nvinfo : EIATTR_REGCOUNT
	.align		4
        /*0000*/ 	.byte	0x04, 0x2f
        /*0002*/ 	.short	(.L_2 - .L_1)
	.align		4
.L_1:
        /*0004*/ 	.word	index@(_Z17k_sequenceLoopingPfi)
        /*0008*/ 	.word	0x00000013


	//----- nvinfo : EIATTR_FRAME_SIZE
	.align		4
.L_2:
        /*000c*/ 	.byte	0x04, 0x11
        /*000e*/ 	.short	(.L_4 - .L_3)
	.align		4
.L_3:
        /*0010*/ 	.word	index@(_Z17k_sequenceLoopingPfi)
        /*0014*/ 	.word	0x00000000


	//----- nvinfo : EIATTR_REGCOUNT
	.align		4
.L_4:
        /*0018*/ 	.byte	0x04, 0x2f
        /*001a*/ 	.short	(.L_6 - .L_5)
	.align		4
.L_5:
        /*001c*/ 	.word	index@(_Z21k_matrixVectorProductPKfS0_Pfii)
        /*0020*/ 	.word	0x00000020


	//----- nvinfo : EIATTR_FRAME_SIZE
	.align		4
.L_6:
        /*0024*/ 	.byte	0x04, 0x11
        /*0026*/ 	.short	(.L_8 - .L_7)
	.align		4
.L_7:
        /*0028*/ 	.word	index@(_Z21k_matrixVectorProductPKfS0_Pfii)
        /*002c*/ 	.word	0x00000000


	//----- nvinfo : EIATTR_MIN_STACK_SIZE
	.align		4
.L_8:
        /*0030*/ 	.byte	0x04, 0x12
        /*0032*/ 	.short	(.L_10 - .L_9)
	.align		4
.L_9:
        /*0034*/ 	.word	index@(_Z21k_matrixVectorProductPKfS0_Pfii)
        /*0038*/ 	.word	0x00000000


	//----- nvinfo : EIATTR_MIN_STACK_SIZE
	.align		4
.L_10:
        /*003c*/ 	.byte	0x04, 0x12
        /*003e*/ 	.short	(.L_12 - .L_11)
	.align		4
.L_11:
        /*0040*/ 	.word	index@(_Z17k_sequenceLoopingPfi)
        /*0044*/ 	.word	0x00000000
.L_12:


//--------------------- .nv.compat                --------------------------
	.section	.nv.compat,"",@"SHT_CUDA_COMPAT_INFO"
	.align	4
        /*0000*/ 	.byte	0x02, 0x09, 0x00, 0x00, 0x02, 0x02, 0x01, 0x00, 0x02, 0x05, 0x05, 0x00, 0x03, 0x07, 0x01, 0x01
        /*0010*/ 	.byte	0x02, 0x03, 0x00, 0x00, 0x02, 0x06, 0x01, 0x00, 0x04, 0x0b, 0x08, 0x00, 0x01, 0x00, 0x00, 0x00
        /*0020*/ 	.byte	0x00, 0x00, 0x00, 0x00


//--------------------- .nv.info._Z21k_matrixVectorProductPKfS0_Pfii --------------------------
	.section	.nv.info._Z21k_matrixVectorProductPKfS0_Pfii,"",@"SHT_CUDA_INFO"
	.sectionflags	@""
	.align	4


	//----- nvinfo : EIATTR_CUDA_API_VERSION
	.align		4
        /*0000*/ 	.byte	0x04, 0x37
        /*0002*/ 	.short	(.L_14 - .L_13)
.L_13:
        /*0004*/ 	.word	0x00000082


	//----- nvinfo : EIATTR_KPARAM_INFO
	.align		4
.L_14:
        /*0008*/ 	.byte	0x04, 0x17
        /*000a*/ 	.short	(.L_16 - .L_15)
.L_15:
        /*000c*/ 	.word	0x00000000
        /*0010*/ 	.short	0x0004
        /*0012*/ 	.short	0x001c
        /*0014*/ 	.byte	0x00, 0xf0, 0x11, 0x00


	//----- nvinfo : EIATTR_KPARAM_INFO
	.align		4
.L_16:
        /*0018*/ 	.byte	0x04, 0x17
        /*001a*/ 	.short	(.L_18 - .L_17)
.L_17:
        /*001c*/ 	.word	0x00000000
        /*0020*/ 	.short	0x0003
        /*0022*/ 	.short	0x0018
        /*0024*/ 	.byte	0x00, 0xf0, 0x11, 0x00


	//----- nvinfo : EIATTR_KPARAM_INFO
	.align		4
.L_18:
        /*0028*/ 	.byte	0x04, 0x17
        /*002a*/ 	.short	(.L_20 - .L_19)
.L_19:
        /*002c*/ 	.word	0x00000000
        /*0030*/ 	.short	0x0002
        /*0032*/ 	.short	0x0010
        /*0034*/ 	.byte	0x00, 0xf0, 0x21, 0x00


	//----- nvinfo : EIATTR_KPARAM_INFO
	.align		4
.L_20:
        /*0038*/ 	.byte	0x04, 0x17
        /*003a*/ 	.short	(.L_22 - .L_21)
.L_21:
        /*003c*/ 	.word	0x00000000
        /*0040*/ 	.short	0x0001
        /*0042*/ 	.short	0x0008
        /*0044*/ 	.byte	0x00, 0xf0, 0x21, 0x00


	//----- nvinfo : EIATTR_KPARAM_INFO
	.align		4
.L_22:
        /*0048*/ 	.byte	0x04, 0x17
        /*004a*/ 	.short	(.L_24 - .L_23)
.L_23:
        /*004c*/ 	.word	0x00000000
        /*0050*/ 	.short	0x0000
        /*0052*/ 	.short	0x0000
        /*0054*/ 	.byte	0x00, 0xf0, 0x21, 0x00


	//----- nvinfo : EIATTR_SPARSE_MMA_MASK
	.align		4
.L_24:
        /*0058*/ 	.byte	0x03, 0x50
        /*005a*/ 	.short	0x0000


	//----- nvinfo : EIATTR_MAXREG_COUNT
	.align		4
        /*005c*/ 	.byte	0x03, 0x1b
        /*005e*/ 	.short	0x00ff


	//----- nvinfo : EIATTR_NUM_BARRIERS
	.align		4
        /*0060*/ 	.byte	0x02, 0x4c
        /*0062*/ 	.byte	0x01
	.zero		1


	//----- nvinfo : EIATTR_MERCURY_ISA_VERSION
	.align		4
        /*0064*/ 	.byte	0x03, 0x5f
        /*0066*/ 	.short	0x0101


	//----- nvinfo : EIATTR_VRC_CTA_INIT_COUNT
	.align		4
        /*0068*/ 	.byte	0x02, 0x4a
	.zero		1
	.zero		1


	//----- nvinfo : EIATTR_EXIT_INSTR_OFFSETS
	.align		4
        /*006c*/ 	.byte	0x04, 0x1c
        /*006e*/ 	.short	(.L_26 - .L_25)


	//   ....[0]....
.L_25:
        /*0070*/ 	.word	0x00000740


	//----- nvinfo : EIATTR_CBANK_PARAM_SIZE
	.align		4
.L_26:
        /*0074*/ 	.byte	0x03, 0x19
        /*0076*/ 	.short	0x0020


	//----- nvinfo : EIATTR_PARAM_CBANK
	.align		4
        /*0078*/ 	.byte	0x04, 0x0a
        /*007a*/ 	.short	(.L_28 - .L_27)
	.align		4
.L_27:
        /*007c*/ 	.word	index@(.nv.constant0._Z21k_matrixVectorProductPKfS0_Pfii)
        /*0080*/ 	.short	0x0380
        /*0082*/ 	.short	0x0020


	//----- nvinfo : EIATTR_SW_WAR
	.align		4
.L_28:
        /*0084*/ 	.byte	0x04, 0x36
        /*0086*/ 	.short	(.L_30 - .L_29)
.L_29:
        /*0088*/ 	.word	0x00000008
.L_30:


//--------------------- .nv.info._Z17k_sequenceLoopingPfi --------------------------
	.section	.nv.info._Z17k_sequenceLoopingPfi,"",@"SHT_CUDA_INFO"
	.sectionflags	@""
	.align	4


	//----- nvinfo : EIATTR_CUDA_API_VERSION
	.align		4
        /*0000*/ 	.byte	0x04, 0x37
        /*0002*/ 	.short	(.L_32 - .L_31)
.L_31:
        /*0004*/ 	.word	0x00000082


	//----- nvinfo : EIATTR_KPARAM_INFO
	.align		4
.L_32:
        /*0008*/ 	.byte	0x04, 0x17
        /*000a*/ 	.short	(.L_34 - .L_33)
.L_33:
        /*000c*/ 	.word	0x00000000
        /*0010*/ 	.short	0x0001
        /*0012*/ 	.short	0x0008
        /*0014*/ 	.byte	0x00, 0xf0, 0x11, 0x00


	//----- nvinfo : EIATTR_KPARAM_INFO
	.align		4
.L_34:
        /*0018*/ 	.byte	0x04, 0x17
        /*001a*/ 	.short	(.L_36 - .L_35)
.L_35:
        /*001c*/ 	.word	0x00000000
        /*0020*/ 	.short	0x0000
        /*0022*/ 	.short	0x0000
        /*0024*/ 	.byte	0x00, 0xf0, 0x21, 0x00


	//----- nvinfo : EIATTR_SPARSE_MMA_MASK
	.align		4
.L_36:
        /*0028*/ 	.byte	0x03, 0x50
        /*002a*/ 	.short	0x0000


	//----- nvinfo : EIATTR_MAXREG_COUNT
	.align		4
        /*002c*/ 	.byte	0x03, 0x1b
        /*002e*/ 	.short	0x00ff


	//----- nvinfo : EIATTR_MERCURY_ISA_VERSION
	.align		4
        /*0030*/ 	.byte	0x03, 0x5f
        /*0032*/ 	.short	0x0101


	//----- nvinfo : EIATTR_VRC_CTA_INIT_COUNT
	.align		4
        /*0034*/ 	.byte	0x02, 0x4a
	.zero		1
	.zero		1


	//----- nvinfo : EIATTR_EXIT_INSTR_OFFSETS
	.align		4
        /*0038*/ 	.byte	0x04, 0x1c
        /*003a*/ 	.short	(.L_38 - .L_37)


	//   ....[0]....
.L_37:
        /*003c*/ 	.word	0x00000a60


	//----- nvinfo : EIATTR_CRS_STACK_SIZE
	.align		4
.L_38:
        /*0040*/ 	.byte	0x04, 0x1e
        /*0042*/ 	.short	(.L_40 - .L_39)
.L_39:
        /*0044*/ 	.word	0x00000000


	//----- nvinfo : EIATTR_CBANK_PARAM_SIZE
	.align		4
.L_40:
        /*0048*/ 	.byte	0x03, 0x19
        /*004a*/ 	.short	0x000c


	//----- nvinfo : EIATTR_PARAM_CBANK
	.align		4
        /*004c*/ 	.byte	0x04, 0x0a
        /*004e*/ 	.short	(.L_42 - .L_41)
	.align		4
.L_41:
        /*0050*/ 	.word	index@(.nv.constant0._Z17k_sequenceLoopingPfi)
        /*0054*/ 	.short	0x0380
        /*0056*/ 	.short	0x000c


	//----- nvinfo : EIATTR_SW_WAR
	.align		4
.L_42:
        /*0058*/ 	.byte	0x04, 0x36
        /*005a*/ 	.short	(.L_44 - .L_43)
.L_43:
        /*005c*/ 	.word	0x00000008
.L_44:


//--------------------- .nv.callgraph             --------------------------
	.section	.nv.callgraph,"",@"SHT_CUDA_CALLGRAPH"
	.align	4
	.sectionentsize	8
	.align		4
        /*0000*/ 	.word	0x00000000
	.align		4
        /*0004*/ 	.word	0xffffffff
	.align		4
        /*0008*/ 	.word	0x00000000
	.align		4
        /*000c*/ 	.word	0xfffffffe
	.align		4
        /*0010*/ 	.word	0x00000000
	.align		4
        /*0014*/ 	.word	0xfffffffd
	.align		4
        /*0018*/ 	.word	0x00000000
	.align		4
        /*001c*/ 	.word	0xfffffffc


//--------------------- .nv.constant3             --------------------------
	.section	.nv.constant3,"a",@progbits
	.align	4
.nv.constant3:
	.type		__cudart_i2opi_f,@object
	.size		__cudart_i2opi_f,(.L_0 - __cudart_i2opi_f)
__cudart_i2opi_f:
        /*0000*/ 	.byte	0x41, 0x90, 0x43, 0x3c, 0x99, 0x95, 0x62, 0xdb, 0xc0, 0xdd, 0x34, 0xf5, 0xd1, 0x57, 0x27, 0xfc
        /*0010*/ 	.byte	0x29, 0x15, 0x44, 0x4e, 0x6e, 0x83, 0xf9, 0xa2
.L_0:


//--------------------- .text._Z21k_matrixVectorProductPKfS0_Pfii --------------------------
	.section	.text._Z21k_matrixVectorProductPKfS0_Pfii,"ax",@progbits
	.align	128
.text._Z21k_matrixVectorProductPKfS0_Pfii:
        .type           _Z21k_matrixVectorProductPKfS0_Pfii,@function
        .size           _Z21k_matrixVectorProductPKfS0_Pfii,(.L_x_24 - _Z21k_matrixVectorProductPKfS0_Pfii)
        .other          _Z21k_matrixVectorProductPKfS0_Pfii,@"STO_CUDA_ENTRY STV_DEFAULT"
_Z21k_matrixVectorProductPKfS0_Pfii:
[----:B------:R-:W-:Y:S01]  /*0000*/  LDC R1, c[0x0][0x37c] ;  /* 0x0000df00ff017b82 */ /* 0x000fe20000000800 */
[----:B------:R-:W0:Y:S01]  /*0010*/  S2R R3, SR_TID.X ;  /* 0x0000000000037919 */ /* 0x000e220000002100 */
[----:B------:R-:W1:Y:S06]  /*0020*/  LDCU UR5, c[0x0][0x39c] ;  /* 0x00007380ff0577ac */ /* 0x000e6c0008000800 */
[----:B------:R-:W0:Y:S01]  /*0030*/  S2UR UR4, SR_CTAID.X ;  /* 0x00000000000479c3 */ /* 0x000e220000002500 */
[----:B------:R-:W2:Y:S07]  /*0040*/  LDCU.64 UR6, c[0x0][0x358] ;  /* 0x00006b00ff0677ac */ /* 0x000eae0008000a00 */
[----:B------:R-:W0:Y:S01]  /*0050*/  LDC R10, c[0x0][0x360] ;  /* 0x0000d800ff0a7b82 */ /* 0x000e220000000800 */
[----:B-1----:R-:W-:Y:S01]  /*0060*/  UISETP.GT.AND UP0, UPT, UR5, URZ, UPT ;  /* 0x000000ff0500728c */ /* 0x002fe2000bf04270 */
[----:B0-----:R-:W-:-:S08]  /*0070*/  IMAD R11, R10, UR4, R3 ;  /* 0x000000040a0b7c24 */ /* 0x001fd0000f8e0203 */
[----:B--2---:R-:W-:Y:S05]  /*0080*/  BRA.U !UP0, `(.L_x_0) ;  /* 0x00000005089c7547 */ /* 0x004fea000b800000 */
[----:B------:R-:W0:Y:S01]  /*0090*/  LDC.64 R12, c[0x0][0x388] ;  /* 0x0000e200ff0c7b82 */ /* 0x000e220000000a00 */
[----:B------:R-:W-:Y:S01]  /*00a0*/  UMOV UR4, 0x400 ;  /* 0x0000040000047882 */ /* 0x000fe20000000000 */
[----:B------:R-:W-:Y:S01]  /*00b0*/  ISETP.GT.U32.AND P0, PT, R10, RZ, PT ;  /* 0x000000ff0a00720c */ /* 0x000fe20003f04070 */
[----:B------:R-:W-:-:S05]  /*00c0*/  IMAD.MOV.U32 R19, RZ, RZ, RZ ;  /* 0x000000ffff137224 */ /* 0x000fca00078e00ff */
[----:B------:R-:W1:Y:S08]  /*00d0*/  S2UR UR5, SR_CgaCtaId ;  /* 0x00000000000579c3 */ /* 0x000e700000008800 */
[----:B------:R-:W2:Y:S01]  /*00e0*/  LDC.64 R16, c[0x0][0x380] ;  /* 0x0000e000ff107b82 */ /* 0x000ea20000000a00 */
[----:B0-----:R-:W-:-:S05]  /*00f0*/  IMAD.WIDE.U32 R12, R3, 0x4, R12 ;  /* 0x00000004030c7825 */ /* 0x001fca00078e000c */
[----:B------:R-:W-:Y:S01]  /*0100*/  MOV R15, R13 ;  /* 0x0000000d000f7202 */ /* 0x000fe20000000f00 */
[----:B------:R-:W-:Y:S01]  /*0110*/  HFMA2 R13, -RZ, RZ, 0, 0 ;  /* 0x00000000ff0d7431 */ /* 0x000fe200000001ff */
[----:B-1----:R-:W-:-:S06]  /*0120*/  ULEA UR5, UR5, UR4, 0x18 ;  /* 0x0000000405057291 */ /* 0x002fcc000f8ec0ff */
[----:B------:R-:W-:Y:S01]  /*0130*/  LEA R14, R3, UR5, 0x2 ;  /* 0x00000005030e7c11 */ /* 0x000fe2000f8e10ff */
[----:B--2---:R-:W-:-:S03]  /*0140*/  IMAD.WIDE.U32 R16, R11, 0x4, R16 ;  /* 0x000000040b107825 */ /* 0x004fc600078e0010 */
[----:B------:R-:W-:-:S07]  /*0150*/  MOV R0, R16 ;  /* 0x0000001000007202 */ /* 0x000fce0000000f00 */
.L_x_7:
[----:B------:R-:W-:Y:S01]  /*0160*/  MOV R3, R15 ;  /* 0x0000000f00037202 */ /* 0x000fe20000000f00 */
[----:B------:R-:W-:Y:S01]  /*0170*/  IMAD.MOV.U32 R2, RZ, RZ, R12 ;  /* 0x000000ffff027224 */ /* 0x000fe200078e000c */
[----:B------:R-:W0:Y:S04]  /*0180*/  LDCU UR4, c[0x0][0x39c] ;  /* 0x00007380ff0477ac */ /* 0x000e280008000800 */
[----:B------:R-:W2:Y:S01]  /*0190*/  LDG.E R3, desc[UR6][R2.64] ;  /* 0x0000000602037981 */ /* 0x000ea2000c1e1900 */
[----:B------:R-:W-:-:S05]  /*01a0*/  IMAD.IADD R19, R10, 0x1, R19 ;  /* 0x000000010a137824 */ /* 0x000fca00078e0213 */
[----:B0-----:R-:W-:Y:S01]  /*01b0*/  ISETP.GE.AND P2, PT, R19, UR4, PT ;  /* 0x0000000413007c0c */ /* 0x001fe2000bf46270 */
[----:B--2---:R0:W-:Y:S01]  /*01c0*/  STS [R14], R3 ;  /* 0x000000030e007388 */ /* 0x0041e20000000800 */
[----:B------:R-:W-:Y:S06]  /*01d0*/  BAR.SYNC.DEFER_BLOCKING 0x0 ;  /* 0x0000000000007b1d */ /* 0x000fec0000010000 */
[----:B------:R-:W-:Y:S05]  /*01e0*/  @!P0 BRA `(.L_x_1) ;  /* 0x0000000400208947 */ /* 0x000fea0003800000 */
[----:B------:R-:W-:Y:S02]  /*01f0*/  ISETP.GT.U32.AND P0, PT, R10, RZ, PT ;  /* 0x000000ff0a00720c */ /* 0x000fe40003f04070 */
[----:B------:R-:W-:Y:S02]  /*0200*/  MOV R2, R0 ;  /* 0x0000000000027202 */ /* 0x000fe40000000f00 */
[----:B0-----:R-:W-:Y:S01]  /*0210*/  MOV R3, R17 ;  /* 0x0000001100037202 */ /* 0x001fe20000000f00 */
[----:B------:R-:W-:Y:S01]  /*0220*/  IMAD.U32 R16, RZ, RZ, UR5 ;  /* 0x00000005ff107e24 */ /* 0x000fe2000f8e00ff */
[----:B------:R-:W0:Y:S07]  /*0230*/  LDC R23, c[0x0][0x398] ;  /* 0x0000e600ff177b82 */ /* 0x000e2e0000000800 */
[----:B------:R0:W2:Y:S01]  /*0240*/  @!P0 LDG.E R5, desc[UR6][R2.64] ;  /* 0x0000000602058981 */ /* 0x0000a2000c1e1900 */
[----:B------:R-:W-:Y:S01]  /*0250*/  HFMA2 R21, -RZ, RZ, 0, 0 ;  /* 0x00000000ff157431 */ /* 0x000fe200000001ff */
[----:B------:R-:W-:-:S02]  /*0260*/  PLOP3.LUT P1, PT, P0, PT, PT, 0x80, 0x8 ;  /* 0x000000000008781c */ /* 0x000fc4000072f070 */
[----:B------:R1:W2:Y:S01]  /*0270*/  @!P0 LDS R6, [R16] ;  /* 0x0000000010068984 */ /* 0x0002a20000000800 */
[----:B------:R-:W-:-:S05]  /*0280*/  @!P0 MOV R21, 0x1 ;  /* 0x0000000100158802 */ /* 0x000fca0000000f00 */
[----:B------:R-:W-:Y:S01]  /*0290*/  IMAD.IADD R4, R10, 0x1, -R21 ;  /* 0x000000010a047824 */ /* 0x000fe200078e0a15 */
[----:B-1----:R-:W-:-:S04]  /*02a0*/  @!P0 IADD3 R16, PT, PT, R16, 0x4, RZ ;  /* 0x0000000410108810 */ /* 0x002fc80007ffe0ff */
[----:B------:R-:W-:Y:S01]  /*02b0*/  ISETP.GT.AND P3, PT, R4, 0x3, PT ;  /* 0x000000030400780c */ /* 0x000fe20003f64270 */
[----:B0-----:R-:W-:-:S04]  /*02c0*/  @!P0 IMAD.WIDE R2, R23, 0x4, R2 ;  /* 0x0000000417028825 */ /* 0x001fc800078e0202 */
[----:B--2---:R-:W-:-:S08]  /*02d0*/  @!P0 FFMA R13, R6, R5, R13 ;  /* 0x00000005060d8223 */ /* 0x004fd0000000000d */
[----:B------:R-:W-:Y:S05]  /*02e0*/  @!P3 BRA `(.L_x_2) ;  /* 0x000000000058b947 */ /* 0x000fea0003800000 */
[----:B------:R-:W-:Y:S02]  /*02f0*/  PLOP3.LUT P1, PT, PT, PT, PT, 0x8, 0x80 ;  /* 0x000000000080781c */ /* 0x000fe40003f2e170 */
[----:B------:R-:W-:-:S11]  /*0300*/  IADD3 R18, PT, PT, R10, -0x3, RZ ;  /* 0xfffffffd0a127810 */ /* 0x000fd60007ffe0ff */
.L_x_3:
[C---:B------:R-:W-:Y:S01]  /*0310*/  IMAD.WIDE R4, R23.reuse, 0x4, R2 ;  /* 0x0000000417047825 */ /* 0x040fe200078e0202 */
[----:B------:R-:W0:Y:S04]  /*0320*/  LDS R20, [R16] ;  /* 0x0000000010147984 */ /* 0x000e280000000800 */
[----:B------:R-:W0:Y:S01]  /*0330*/  LDG.E R2, desc[UR6][R2.64] ;  /* 0x0000000602027981 */ /* 0x000e22000c1e1900 */
[----:B------:R-:W-:-:S03]  /*0340*/  IMAD.WIDE R6, R23, 0x4, R4 ;  /* 0x0000000417067825 */ /* 0x000fc600078e0204 */
[----:B------:R-:W2:Y:S01]  /*0350*/  LDG.E R4, desc[UR6][R4.64] ;  /* 0x0000000604047981 */ /* 0x000ea2000c1e1900 */
[----:B------:R-:W-:-:S03]  /*0360*/  IMAD.WIDE R8, R23, 0x4, R6 ;  /* 0x0000000417087825 */ /* 0x000fc600078e0206 */
[----:B------:R-:W2:Y:S04]  /*0370*/  LDS R25, [R16+0x4] ;  /* 0x0000040010197984 */ /* 0x000ea80000000800 */
[----:B------:R-:W3:Y:S04]  /*0380*/  LDG.E R6, desc[UR6][R6.64] ;  /* 0x0000000606067981 */ /* 0x000ee8000c1e1900 */
[----:B------:R-:W4:Y:S01]  /*0390*/  LDG.E R22, desc[UR6][R8.64] ;  /* 0x0000000608167981 */ /* 0x000f22000c1e1900 */
[----:B------:R-:W-:-:S03]  /*03a0*/  VIADD R21, R21, 0x4 ;  /* 0x0000000415157836 */ /* 0x000fc60000000000 */
[----:B------:R-:W3:Y:S02]  /*03b0*/  LDS R27, [R16+0x8] ;  /* 0x00000800101b7984 */ /* 0x000ee40000000800 */
[----:B------:R-:W-:Y:S02]  /*03c0*/  ISETP.GE.AND P3, PT, R21, R18, PT ;  /* 0x000000121500720c */ /* 0x000fe40003f66270 */
[----:B------:R1:W4:Y:S02]  /*03d0*/  LDS R29, [R16+0xc] ;  /* 0x00000c00101d7984 */ /* 0x0003240000000800 */
[----:B-1----:R-:W-:Y:S01]  /*03e0*/  IADD3 R16, PT, PT, R16, 0x10, RZ ;  /* 0x0000001010107810 */ /* 0x002fe20007ffe0ff */
[----:B0-----:R-:W-:Y:S01]  /*03f0*/  FFMA R20, R20, R2, R13 ;  /* 0x0000000214147223 */ /* 0x001fe2000000000d */
[----:B------:R-:W-:-:S04]  /*0400*/  IMAD.WIDE R2, R23, 0x4, R8 ;  /* 0x0000000417027825 */ /* 0x000fc800078e0208 */
[----:B--2---:R-:W-:-:S04]  /*0410*/  FFMA R20, R25, R4, R20 ;  /* 0x0000000419147223 */ /* 0x004fc80000000014 */
[----:B---3--:R-:W-:-:S04]  /*0420*/  FFMA R20, R27, R6, R20 ;  /* 0x000000061b147223 */ /* 0x008fc80000000014 */
[----:B----4-:R-:W-:Y:S01]  /*0430*/  FFMA R13, R29, R22, R20 ;  /* 0x000000161d0d7223 */ /* 0x010fe20000000014 */
[----:B------:R-:W-:Y:S06]  /*0440*/  @!P3 BRA `(.L_x_3) ;  /* 0xfffffffc00b0b947 */ /* 0x000fec000383ffff */
.L_x_2:
[----:B------:R-:W-:Y:S02]  /*0450*/  IADD3 R4, PT, PT, -R21, R10, RZ ;  /* 0x0000000a15047210 */ /* 0x000fe40007ffe1ff */
[----:B------:R-:W-:Y:S02]  /*0460*/  SHF.R.S32.HI R7, RZ, 0x1f, R23 ;  /* 0x0000001fff077819 */ /* 0x000fe40000011417 */
[----:B------:R-:W-:Y:S01]  /*0470*/  ISETP.GT.AND P3, PT, R4, 0x1, PT ;  /* 0x000000010400780c */ /* 0x000fe20003f64270 */
[----:B------:R-:W-:-:S04]  /*0480*/  IMAD.WIDE.U32 R4, R10, R23, RZ ;  /* 0x000000170a047225 */ /* 0x000fc800078e00ff */
[----:B------:R-:W-:-:S08]  /*0490*/  IMAD R27, R7, R10, RZ ;  /* 0x0000000a071b7224 */ /* 0x000fd000078e02ff */
[----:B------:R-:W-:Y:S05]  /*04a0*/  @!P3 BRA `(.L_x_4) ;  /* 0x00000000002cb947 */ /* 0x000fea0003800000 */
[----:B------:R-:W-:Y:S01]  /*04b0*/  IMAD.WIDE R6, R23, 0x4, R2 ;  /* 0x0000000417067825 */ /* 0x000fe200078e0202 */
[----:B------:R0:W2:Y:S04]  /*04c0*/  LDG.E R9, desc[UR6][R2.64] ;  /* 0x0000000602097981 */ /* 0x0000a8000c1e1900 */
[----:B------:R-:W3:Y:S01]  /*04d0*/  LDG.E R18, desc[UR6][R6.64] ;  /* 0x0000000606127981 */ /* 0x000ee2000c1e1900 */
[----:B------:R-:W-:Y:S01]  /*04e0*/  PLOP3.LUT P1, PT, PT, PT, PT, 0x8, 0x80 ;  /* 0x000000000080781c */ /* 0x000fe20003f2e170 */
[----:B------:R-:W-:Y:S02]  /*04f0*/  VIADD R21, R21, 0x2 ;  /* 0x0000000215157836 */ /* 0x000fe40000000000 */
[----:B------:R-:W2:Y:S01]  /*0500*/  LDS R8, [R16] ;  /* 0x0000000010087984 */ /* 0x000ea20000000800 */
[----:B0-----:R-:W-:-:S03]  /*0510*/  IMAD.WIDE R2, R23, 0x4, R6 ;  /* 0x0000000417027825 */ /* 0x001fc600078e0206 */
[----:B------:R0:W3:Y:S02]  /*0520*/  LDS R25, [R16+0x4] ;  /* 0x0000040010197984 */ /* 0x0000e40000000800 */
[----:B0-----:R-:W-:Y:S01]  /*0530*/  IADD3 R16, PT, PT, R16, 0x8, RZ ;  /* 0x0000000810107810 */ /* 0x001fe20007ffe0ff */
[----:B--2---:R-:W-:-:S04]  /*0540*/  FFMA R8, R8, R9, R13 ;  /* 0x0000000908087223 */ /* 0x004fc8000000000d */
[----:B---3--:R-:W-:-:S07]  /*0550*/  FFMA R13, R25, R18, R8 ;  /* 0x00000012190d7223 */ /* 0x008fce0000000008 */
.L_x_4:
[----:B------:R-:W-:Y:S01]  /*0560*/  ISETP.NE.U32.OR P1, PT, R21, R10, P1 ;  /* 0x0000000a1500720c */ /* 0x000fe20000f25470 */
[----:B------:R-:W-:Y:S01]  /*0570*/  IMAD.MOV.U32 R6, RZ, RZ, R0 ;  /* 0x000000ffff067224 */ /* 0x000fe200078e0000 */
[----:B------:R-:W-:Y:S02]  /*0580*/  MOV R7, R17 ;  /* 0x0000001100077202 */ /* 0x000fe40000000f00 */
[----:B------:R-:W-:Y:S01]  /*0590*/  IADD3 R8, PT, PT, R5, R27, RZ ;  /* 0x0000001b05087210 */ /* 0x000fe20007ffe0ff */
[----:B------:R-:W-:-:S03]  /*05a0*/  IMAD.WIDE.U32 R4, R4, 0x4, R6 ;  /* 0x0000000404047825 */ /* 0x000fc600078e0006 */
[----:B------:R-:W-:-:S05]  /*05b0*/  SHF.L.U32 R17, R8, 0x2, RZ ;  /* 0x0000000208117819 */ /* 0x000fca00000006ff */
[----:B------:R-:W-:Y:S05]  /*05c0*/  @!P1 BRA `(.L_x_5) ;  /* 0x0000000000209947 */ /* 0x000fea0003800000 */
.L_x_6:
[----:B------:R0:W2:Y:S01]  /*05d0*/  LDG.E R6, desc[UR6][R2.64] ;  /* 0x0000000602067981 */ /* 0x0000a2000c1e1900 */
[----:B------:R-:W-:-:S03]  /*05e0*/  VIADD R21, R21, 0x1 ;  /* 0x0000000115157836 */ /* 0x000fc60000000000 */
[----:B------:R1:W2:Y:S02]  /*05f0*/  LDS R0, [R16] ;  /* 0x0000000010007984 */ /* 0x0002a40000000800 */
[----:B------:R-:W-:Y:S01]  /*0600*/  ISETP.NE.U32.AND P1, PT, R21, R10, PT ;  /* 0x0000000a1500720c */ /* 0x000fe20003f25070 */
[----:B0-----:R-:W-:Y:S01]  /*0610*/  IMAD.WIDE R2, R23, 0x4, R2 ;  /* 0x0000000417027825 */ /* 0x001fe200078e0202 */
[----:B-1----:R-:W-:-:S03]  /*0620*/  IADD3 R16, PT, PT, R16, 0x4, RZ ;  /* 0x0000000410107810 */ /* 0x002fc60007ffe0ff */
[----:B--2---:R-:W-:-:S08]  /*0630*/  FFMA R13, R0, R6, R13 ;  /* 0x00000006000d7223 */ /* 0x004fd0000000000d */
[----:B------:R-:W-:Y:S05]  /*0640*/  @P1 BRA `(.L_x_6) ;  /* 0xfffffffc00e01947 */ /* 0x000fea000383ffff */
.L_x_5:
[----:B------:R-:W-:Y:S01]  /*0650*/  MOV R0, R4 ;  /* 0x0000000400007202 */ /* 0x000fe20000000f00 */
[----:B------:R-:W-:-:S07]  /*0660*/  IMAD.IADD R17, R5, 0x1, R17 ;  /* 0x0000000105117824 */ /* 0x000fce00078e0211 */
.L_x_1:
[----:B------:R-:W-:Y:S01]  /*0670*/  MOV R2, R12 ;  /* 0x0000000c00027202 */ /* 0x000fe20000000f00 */
[----:B------:R-:W-:Y:S01]  /*0680*/  UMOV UR4, URZ ;  /* 0x000000ff00047c82 */ /* 0x000fe20008000000 */
[----:B0-----:R-:W-:Y:S01]  /*0690*/  MOV R3, R15 ;  /* 0x0000000f00037202 */ /* 0x001fe20000000f00 */
[----:B------:R-:W-:Y:S02]  /*06a0*/  BAR.SYNC.DEFER_BLOCKING 0x0 ;  /* 0x0000000000007b1d */ /* 0x000fe40000010000 */
[----:B------:R-:W-:-:S04]  /*06b0*/  IMAD.WIDE.U32 R2, R10, 0x4, R2 ;  /* 0x000000040a027825 */ /* 0x000fc800078e0002 */
[----:B------:R-:W-:Y:S01]  /*06c0*/  VIADD R15, R3, UR4 ;  /* 0x00000004030f7c36 */ /* 0x000fe20008000000 */
[----:B------:R-:W-:Y:S01]  /*06d0*/  MOV R12, R2 ;  /* 0x00000002000c7202 */ /* 0x000fe20000000f00 */
[----:B------:R-:W-:Y:S06]  /*06e0*/  @!P2 BRA `(.L_x_7) ;  /* 0xfffffff8009ca947 */ /* 0x000fec000383ffff */
[----:B------:R-:W-:Y:S05]  /*06f0*/  BRA `(.L_x_8) ;  /* 0x0000000000047947 */ /* 0x000fea0003800000 */
.L_x_0:
[----:B------:R-:W-:-:S07]  /*0700*/  HFMA2 R13, -RZ, RZ, 0, 0 ;  /* 0x00000000ff0d7431 */ /* 0x000fce00000001ff */
.L_x_8:
[----:B------:R-:W0:Y:S02]  /*0710*/  LDC.64 R2, c[0x0][0x390] ;  /* 0x0000e400ff027b82 */ /* 0x000e240000000a00 */
[----:B0-----:R-:W-:-:S05]  /*0720*/  IMAD.WIDE.U32 R2, R11, 0x4, R2 ;  /* 0x000000040b027825 */ /* 0x001fca00078e0002 */
[----:B------:R-:W-:Y:S01]  /*0730*/  STG.E desc[UR6][R2.64], R13 ;  /* 0x0000000d02007986 */ /* 0x000fe2000c101906 */
[----:B------:R-:W-:Y:S05]  /*0740*/  EXIT ;  /* 0x000000000000794d */ /* 0x000fea0003800000 */
.L_x_9:
[----:B------:R-:W-:-:S00]  /*0750*/  BRA `(.L_x_9) ;  /* 0xfffffffc00fc7947 */ /* 0x000fc0000383ffff */
[----:B------:R-:W-:-:S00]  /*0760*/  NOP ;  /* 0x0000000000007918 */ /* 0x000fc00000000000 */
        /* <DEDUP_REMOVED lines=9> */
.L_x_24:


//--------------------- .text._Z17k_sequenceLoopingPfi --------------------------
	.section	.text._Z17k_sequenceLoopingPfi,"ax",@progbits
	.align	128
.text._Z17k_sequenceLoopingPfi:
        .type           _Z17k_sequenceLoopingPfi,@function
        .size           _Z17k_sequenceLoopingPfi,(.L_x_25 - _Z17k_sequenceLoopingPfi)
        .other          _Z17k_sequenceLoopingPfi,@"STO_CUDA_ENTRY STV_DEFAULT"
_Z17k_sequenceLoopingPfi:
[----:B------:R-:W-:Y:S01]  /*0000*/  LDC R1, c[0x0][0x37c] ;  /* 0x0000df00ff017b82 */ /* 0x000fe20000000800 */
[----:B------:R-:W0:Y:S01]  /*0010*/  S2R R0, SR_TID.X ;  /* 0x0000000000007919 */ /* 0x000e220000002100 */
[----:B------:R-:W1:Y:S01]  /*0020*/  LDCU.64 UR8, c[0x0][0x358] ;  /* 0x00006b00ff0877ac */ /* 0x000e620008000a00 */
[----:B------:R-:W-:Y:S01]  /*0030*/  BSSY.RECONVERGENT B1, `(.L_x_10) ;  /* 0x000009f000017945 */ /* 0x000fe20003800200 */
[----:B0-----:R-:W-:-:S04]  /*0040*/  I2FP.F32.S32 R2, R0 ;  /* 0x0000000000027245 */ /* 0x001fc80000201400 */
[----:B------:R-:W-:-:S13]  /*0050*/  FSETP.NEU.AND P0, PT, |R2|, +INF , PT ;  /* 0x7f8000000200780b */ /* 0x000fda0003f0d200 */
[----:B------:R-:W-:Y:S01]  /*0060*/  @!P0 FADD R5, R2, -R2 ;  /* 0x8000000202058221 */ /* 0x000fe20000000000 */
[----:B-1----:R-:W-:Y:S06]  /*0070*/  @!P0 BRA `(.L_x_11) ;  /* 0x0000000800688947 */ /* 0x002fec0003800000 */
[----:B------:R-:W-:Y:S01]  /*0080*/  FSETP.GT.AND P0, PT, |R2|, 48039, PT ;  /* 0x473ba7000200780b */ /* 0x000fe20003f04200 */
[----:B------:R-:W-:-:S12]  /*0090*/  BSSY.RECONVERGENT B0, `(.L_x_12) ;  /* 0x000008a000007945 */ /* 0x000fd80003800200 */
[----:B------:R-:W-:Y:S05]  /*00a0*/  @!P0 BRA `(.L_x_13) ;  /* 0x0000000800088947 */ /* 0x000fea0003800000 */
[C---:B------:R-:W-:Y:S01]  /*00b0*/  IMAD.SHL.U32 R4, R2.reuse, 0x100, RZ ;  /* 0x0000010002047824 */ /* 0x040fe200078e00ff */
[----:B------:R-:W-:Y:S01]  /*00c0*/  LOP3.LUT R3, R2, 0x80000000, RZ, 0xc0, !PT ;  /* 0x8000000002037812 */ /* 0x000fe200078ec0ff */
[----:B------:R-:W-:Y:S01]  /*00d0*/  IMAD.MOV.U32 R6, RZ, RZ, RZ ;  /* 0x000000ffff067224 */ /* 0x000fe200078e00ff */
[----:B------:R-:W-:Y:S01]  /*00e0*/  UMOV UR5, URZ ;  /* 0x000000ff00057c82 */ /* 0x000fe20008000000 */
[----:B------:R-:W-:Y:S01]  /*00f0*/  IMAD.MOV.U32 R5, RZ, RZ, RZ ;  /* 0x000000ffff057224 */ /* 0x000fe200078e00ff */
[----:B------:R-:W-:Y:S01]  /*0100*/  LOP3.LUT R7, R4, 0x80000000, RZ, 0xfc, !PT ;  /* 0x8000000004077812 */ /* 0x000fe200078efcff */
[----:B------:R-:W-:-:S06]  /*0110*/  UMOV UR4, URZ ;  /* 0x000000ff00047c82 */ /* 0x000fcc0008000000 */
.L_x_14:
[----:B------:R-:W0:Y:S01]  /*0120*/  LDCU UR6, c[0x3][UR5] ;  /* 0x00c00000050677ac */ /* 0x000e220008000800 */
[C---:B------:R-:W-:Y:S02]  /*0130*/  ISETP.EQ.AND P0, PT, R6.reuse, RZ, PT ;  /* 0x000000ff0600720c */ /* 0x040fe40003f02270 */
[C---:B------:R-:W-:Y:S01]  /*0140*/  ISETP.EQ.AND P1, PT, R6.reuse, 0x4, PT ;  /* 0x000000040600780c */ /* 0x040fe20003f22270 */
[----:B------:R-:W-:Y:S01]  /*0150*/  UIADD3 UR4, UPT, UPT, UR4, 0x1, URZ ;  /* 0x0000000104047890 */ /* 0x000fe2000fffe0ff */
[C---:B------:R-:W-:Y:S01]  /*0160*/  ISETP.EQ.AND P2, PT, R6.reuse, 0x8, PT ;  /* 0x000000080600780c */ /* 0x040fe20003f42270 */
[----:B------:R-:W-:Y:S01]  /*0170*/  UIADD3 UR5, UPT, UPT, UR5, 0x4, URZ ;  /* 0x0000000405057890 */ /* 0x000fe2000fffe0ff */
[C---:B------:R-:W-:Y:S01]  /*0180*/  ISETP.EQ.AND P3, PT, R6.reuse, 0xc, PT ;  /* 0x0000000c0600780c */ /* 0x040fe20003f62270 */
[----:B------:R-:W-:Y:S01]  /*0190*/  UISETP.NE.AND UP0, UPT, UR4, 0x6, UPT ;  /* 0x000000060400788c */ /* 0x000fe2000bf05270 */
[C---:B------:R-:W-:Y:S02]  /*01a0*/  ISETP.EQ.AND P4, PT, R6.reuse, 0x10, PT ;  /* 0x000000100600780c */ /* 0x040fe40003f82270 */
[C---:B------:R-:W-:Y:S01]  /*01b0*/  ISETP.EQ.AND P5, PT, R6.reuse, 0x14, PT ;  /* 0x000000140600780c */ /* 0x040fe20003fa2270 */
[----:B------:R-:W-:-:S02]  /*01c0*/  VIADD R6, R6, 0x4 ;  /* 0x0000000406067836 */ /* 0x000fc40000000000 */
[----:B0-----:R-:W-:-:S04]  /*01d0*/  IMAD R4, R7, UR6, RZ ;  /* 0x0000000607047c24 */ /* 0x001fc8000f8e02ff */
[----:B------:R-:W-:-:S04]  /*01e0*/  IMAD.IADD R9, R4, 0x1, R5 ;  /* 0x0000000104097824 */ /* 0x000fc800078e0205 */
[--C-:B------:R-:W-:Y:S01]  /*01f0*/  @P1 IMAD.MOV.U32 R12, RZ, RZ, R9.reuse ;  /* 0x000000ffff0c1224 */ /* 0x100fe200078e0009 */
[-C--:B------:R-:W-:Y:S01]  /*0200*/  ISETP.GT.U32.AND P6, PT, R4, R9.reuse, PT ;  /* 0x000000090400720c */ /* 0x080fe20003fc4070 */
[--C-:B------:R-:W-:Y:S01]  /*0210*/  @P2 IMAD.MOV.U32 R13, RZ, RZ, R9.reuse ;  /* 0x000000ffff0d2224 */ /* 0x100fe200078e0009 */
[-C--:B------:R-:W-:Y:S01]  /*0220*/  @P0 MOV R10, R9.reuse ;  /* 0x00000009000a0202 */ /* 0x080fe20000000f00 */
[--C-:B------:R-:W-:Y:S01]  /*0230*/  @P3 IMAD.MOV.U32 R14, RZ, RZ, R9.reuse ;  /* 0x000000ffff0e3224 */ /* 0x100fe200078e0009 */
[----:B------:R-:W-:Y:S01]  /*0240*/  SEL R4, RZ, 0xffffffff, !P6 ;  /* 0xffffffffff047807 */ /* 0x000fe20007000000 */
[----:B------:R-:W-:Y:S01]  /*0250*/  @P4 IMAD.MOV.U32 R15, RZ, RZ, R9 ;  /* 0x000000ffff0f4224 */ /* 0x000fe200078e0009 */
[----:B------:R-:W-:-:S03]  /*0260*/  @P5 MOV R16, R9 ;  /* 0x0000000900105202 */ /* 0x000fc60000000f00 */
[----:B------:R-:W-:-:S04]  /*0270*/  IMAD.MOV R4, RZ, RZ, -R4 ;  /* 0x000000ffff047224 */ /* 0x000fc800078e0a04 */
[----:B------:R-:W-:Y:S02]  /*0280*/  IMAD.MOV.U32 R5, RZ, RZ, R4 ;  /* 0x000000ffff057224 */ /* 0x000fe400078e0004 */
[----:B------:R-:W-:-:S04]  /*0290*/  IMAD.MOV.U32 R4, RZ, RZ, RZ ;  /* 0x000000ffff047224 */ /* 0x000fc800078e00ff */
[----:B------:R-:W-:Y:S01]  /*02a0*/  IMAD.HI.U32 R5, R7, UR6, R4 ;  /* 0x0000000607057c27 */ /* 0x000fe2000f8e0004 */
[----:B------:R-:W-:Y:S06]  /*02b0*/  BRA.U UP0, `(.L_x_14) ;  /* 0xfffffffd00987547 */ /* 0x000fec000b83ffff */
[----:B------:R-:W-:Y:S01]  /*02c0*/  IMAD.SHL.U32 R4, R2, 0x2, RZ ;  /* 0x0000000202047824 */ /* 0x000fe200078e00ff */
[----:B------:R-:W-:Y:S04]  /*02d0*/  BSSY.RECONVERGENT B2, `(.L_x_15) ;  /* 0x000002c000027945 */ /* 0x000fe80003800200 */
[----:B------:R-:W-:-:S04]  /*02e0*/  LEA.HI R4, R4, 0xffffff80, RZ, 0x8 ;  /* 0xffffff8004047811 */ /* 0x000fc800078f40ff */
[----:B------:R-:W-:Y:S02]  /*02f0*/  SHF.R.U32.HI R6, RZ, 0x5, R4 ;  /* 0x00000005ff067819 */ /* 0x000fe40000011604 */
[----:B------:R-:W-:Y:S02]  /*0300*/  LOP3.LUT P6, R4, R4, 0x1f, RZ, 0xc0, !PT ;  /* 0x0000001f04047812 */ /* 0x000fe400078cc0ff */
[----:B------:R-:W-:-:S05]  /*0310*/  IADD3 R6, PT, PT, -R6, 0x4, RZ ;  /* 0x0000000406067810 */ /* 0x000fca0007ffe1ff */
[----:B------:R-:W-:-:S05]  /*0320*/  IMAD.SHL.U32 R6, R6, 0x4, RZ ;  /* 0x0000000406067824 */ /* 0x000fca00078e00ff */
[C---:B------:R-:W-:Y:S02]  /*0330*/  ISETP.EQ.AND P3, PT, R6.reuse, -0x8, PT ;  /* 0xfffffff80600780c */ /* 0x040fe40003f62270 */
[C---:B------:R-:W-:Y:S02]  /*0340*/  ISETP.EQ.AND P4, PT, R6.reuse, -0x4, PT ;  /* 0xfffffffc0600780c */ /* 0x040fe40003f82270 */
[C---:B------:R-:W-:Y:S02]  /*0350*/  ISETP.EQ.AND P2, PT, R6.reuse, RZ, PT ;  /* 0x000000ff0600720c */ /* 0x040fe40003f42270 */
[C---:B------:R-:W-:Y:S02]  /*0360*/  ISETP.EQ.AND P1, PT, R6.reuse, 0x4, PT ;  /* 0x000000040600780c */ /* 0x040fe40003f22270 */
[C---:B------:R-:W-:Y:S02]  /*0370*/  ISETP.EQ.AND P0, PT, R6.reuse, 0x8, PT ;  /* 0x000000080600780c */ /* 0x040fe40003f02270 */
[----:B------:R-:W-:-:S03]  /*0380*/  ISETP.EQ.AND P5, PT, R6, 0x10, PT ;  /* 0x000000100600780c */ /* 0x000fc60003fa2270 */
[----:B------:R-:W-:Y:S02]  /*0390*/  @P3 MOV R7, R10 ;  /* 0x0000000a00073202 */ /* 0x000fe40000000f00 */
[C---:B------:R-:W-:Y:S01]  /*03a0*/  ISETP.EQ.AND P3, PT, R6.reuse, 0xc, PT ;  /* 0x0000000c0600780c */ /* 0x040fe20003f62270 */
[----:B------:R-:W-:Y:S02]  /*03b0*/  @P4 IMAD.MOV.U32 R8, RZ, RZ, R10 ;  /* 0x000000ffff084224 */ /* 0x000fe400078e000a */
[----:B------:R-:W-:Y:S01]  /*03c0*/  @P4 IMAD.MOV.U32 R7, RZ, RZ, R12 ;  /* 0x000000ffff074224 */ /* 0x000fe200078e000c */
[----:B------:R-:W-:Y:S01]  /*03d0*/  ISETP.EQ.AND P4, PT, R6, 0x14, PT ;  /* 0x000000140600780c */ /* 0x000fe20003f82270 */
[----:B------:R-:W-:Y:S02]  /*03e0*/  @P2 IMAD.MOV.U32 R7, RZ, RZ, R13 ;  /* 0x000000ffff072224 */ /* 0x000fe400078e000d */
[----:B------:R-:W-:Y:S02]  /*03f0*/  @P1 IMAD.MOV.U32 R7, RZ, RZ, R14 ;  /* 0x000000ffff071224 */ /* 0x000fe400078e000e */
[----:B------:R-:W-:-:S02]  /*0400*/  @P0 IMAD.MOV.U32 R7, RZ, RZ, R15 ;  /* 0x000000ffff070224 */ /* 0x000fc400078e000f */
[----:B------:R-:W-:Y:S01]  /*0410*/  @P2 IMAD.MOV.U32 R8, RZ, RZ, R12 ;  /* 0x000000ffff082224 */ /* 0x000fe200078e000c */
[----:B------:R-:W-:Y:S01]  /*0420*/  @P1 MOV R8, R13 ;  /* 0x0000000d00081202 */ /* 0x000fe20000000f00 */
[----:B------:R-:W-:Y:S01]  /*0430*/  @P0 IMAD.MOV.U32 R8, RZ, RZ, R14 ;  /* 0x000000ffff080224 */ /* 0x000fe200078e000e */
[----:B------:R-:W-:Y:S01]  /*0440*/  @P3 MOV R7, R16 ;  /* 0x0000001000073202 */ /* 0x000fe20000000f00 */
[----:B------:R-:W-:Y:S02]  /*0450*/  @P5 IMAD.MOV.U32 R7, RZ, RZ, R5 ;  /* 0x000000ffff075224 */ /* 0x000fe400078e0005 */
[----:B------:R-:W-:Y:S02]  /*0460*/  @P3 IMAD.MOV.U32 R8, RZ, RZ, R15 ;  /* 0x000000ffff083224 */ /* 0x000fe400078e000f */
[----:B------:R-:W-:Y:S02]  /*0470*/  @P5 IMAD.MOV.U32 R8, RZ, RZ, R16 ;  /* 0x000000ffff085224 */ /* 0x000fe400078e0010 */
[----:B------:R-:W-:-:S02]  /*0480*/  @P4 IMAD.MOV.U32 R8, RZ, RZ, R5 ;  /* 0x000000ffff084224 */ /* 0x000fc400078e0005 */
[----:B------:R-:W-:Y:S01]  /*0490*/  IMAD.MOV.U32 R11, RZ, RZ, R7 ;  /* 0x000000ffff0b7224 */ /* 0x000fe200078e0007 */
[----:B------:R-:W-:Y:S06]  /*04a0*/  @!P6 BRA `(.L_x_16) ;  /* 0x000000000038e947 */ /* 0x000fec0003800000 */
[----:B------:R-:W-:Y:S01]  /*04b0*/  @P1 MOV R10, R12 ;  /* 0x0000000c000a1202 */ /* 0x000fe20000000f00 */
[----:B------:R-:W-:Y:S01]  /*04c0*/  @P0 IMAD.MOV.U32 R10, RZ, RZ, R13 ;  /* 0x000000ffff0a0224 */ /* 0x000fe200078e000d */
[----:B------:R-:W-:Y:S01]  /*04d0*/  ISETP.EQ.AND P0, PT, R6, 0x18, PT ;  /* 0x000000180600780c */ /* 0x000fe20003f02270 */
[----:B------:R-:W-:Y:S01]  /*04e0*/  @P3 IMAD.MOV.U32 R10, RZ, RZ, R14 ;  /* 0x000000ffff0a3224 */ /* 0x000fe200078e000e */
[----:B------:R-:W-:Y:S01]  /*04f0*/  IADD3 R7, PT, PT, -R4, 0x20, RZ ;  /* 0x0000002004077810 */ /* 0x000fe20007ffe1ff */
[----:B------:R-:W-:Y:S01]  /*0500*/  @P5 IMAD.MOV.U32 R10, RZ, RZ, R15 ;  /* 0x000000ffff0a5224 */ /* 0x000fe200078e000f */
[----:B------:R-:W-:Y:S01]  /*0510*/  SHF.L.U32 R9, R8, R4, RZ ;  /* 0x0000000408097219 */ /* 0x000fe200000006ff */
[----:B------:R-:W-:Y:S01]  /*0520*/  @P4 IMAD.MOV.U32 R10, RZ, RZ, R16 ;  /* 0x000000ffff0a4224 */ /* 0x000fe200078e0010 */
[----:B------:R-:W-:-:S07]  /*0530*/  SHF.R.U32.HI R8, RZ, R7, R8 ;  /* 0x00000007ff087219 */ /* 0x000fce0000011608 */
[----:B------:R-:W-:Y:S02]  /*0540*/  @P0 MOV R10, R5 ;  /* 0x00000005000a0202 */ /* 0x000fe40000000f00 */
[----:B------:R-:W-:Y:S02]  /*0550*/  SHF.L.U32 R5, R11, R4, RZ ;  /* 0x000000040b057219 */ /* 0x000fe400000006ff */
[----:B------:R-:W-:-:S03]  /*0560*/  SHF.R.U32.HI R10, RZ, R7, R10 ;  /* 0x00000007ff0a7219 */ /* 0x000fc6000001160a */
[----:B------:R-:W-:Y:S02]  /*0570*/  IMAD.IADD R11, R8, 0x1, R5 ;  /* 0x00000001080b7824 */ /* 0x000fe400078e0205 */
[----:B------:R-:W-:-:S07]  /*0580*/  IMAD.IADD R8, R10, 0x1, R9 ;  /* 0x000000010a087824 */ /* 0x000fce00078e0209 */
.L_x_16:
[----:B------:R-:W-:Y:S05]  /*0590*/  BSYNC.RECONVERGENT B2 ;  /* 0x0000000000027941 */ /* 0x000fea0003800200 */
.L_x_15:
[C---:B------:R-:W-:Y:S01]  /*05a0*/  IMAD.SHL.U32 R7, R8.reuse, 0x4, RZ ;  /* 0x0000000408077824 */ /* 0x040fe200078e00ff */
[----:B------:R-:W-:Y:S01]  /*05b0*/  SHF.L.U32.HI R8, R8, 0x2, R11 ;  /* 0x0000000208087819 */ /* 0x000fe2000001060b */
[----:B------:R-:W-:Y:S03]  /*05c0*/  BSSY.RECONVERGENT B2, `(.L_x_17) ;  /* 0x000001f000027945 */ /* 0x000fe60003800200 */
[----:B------:R-:W-:-:S13]  /*05d0*/  ISETP.NE.U32.AND P0, PT, R7, RZ, PT ;  /* 0x000000ff0700720c */ /* 0x000fda0003f05070 */
[C---:B------:R-:W-:Y:S01]  /*05e0*/  @P0 VIADD R4, R8.reuse, 0x1 ;  /* 0x0000000108040836 */ /* 0x040fe20000000000 */
[----:B------:R-:W-:-:S04]  /*05f0*/  @!P0 ISETP.GT.U32.AND P2, PT, R8, -0x80000000, PT ;  /* 0x800000000800880c */ /* 0x000fc80003f44070 */
[----:B------:R-:W-:Y:S02]  /*0600*/  @P0 ISETP.GT.U32.AND P1, PT, R4, -0x80000000, PT ;  /* 0x800000000400080c */ /* 0x000fe40003f24070 */
[----:B------:R-:W-:Y:S02]  /*0610*/  @!P0 SEL R5, RZ, 0xffffffff, !P2 ;  /* 0xffffffffff058807 */ /* 0x000fe40005000000 */
[----:B------:R-:W-:-:S04]  /*0620*/  @P0 SEL R4, RZ, 0xffffffff, !P1 ;  /* 0xffffffffff040807 */ /* 0x000fc80004800000 */
[----:B------:R-:W-:Y:S01]  /*0630*/  @P0 IADD3 R4, PT, PT, -R4, RZ, RZ ;  /* 0x000000ff04040210 */ /* 0x000fe20007ffe1ff */
[----:B------:R-:W-:-:S05]  /*0640*/  @!P0 IMAD.MOV R4, RZ, RZ, -R5 ;  /* 0x000000ffff048224 */ /* 0x000fca00078e0a05 */
[----:B------:R-:W-:-:S13]  /*0650*/  ISETP.NE.U32.AND P1, PT, R4, RZ, PT ;  /* 0x000000ff0400720c */ /* 0x000fda0003f25070 */
[----:B------:R-:W-:Y:S01]  /*0660*/  @P1 IMAD.MOV R7, RZ, RZ, -R7 ;  /* 0x000000ffff071224 */ /* 0x000fe200078e0a07 */
[----:B------:R-:W-:-:S04]  /*0670*/  @P1 LOP3.LUT R6, RZ, R8, RZ, 0x33, !PT ;  /* 0x00000008ff061212 */ /* 0x000fc800078e33ff */
[----:B------:R-:W-:-:S04]  /*0680*/  @P1 ISETP.EQ.U32.AND P0, PT, R7, RZ, PT ;  /* 0x000000ff0700120c */ /* 0x000fc80003f02070 */
[----:B------:R-:W-:Y:S02]  /*0690*/  @P1 SEL R5, RZ, 0xffffffff, !P0 ;  /* 0xffffffffff051807 */ /* 0x000fe40004000000 */
[----:B------:R-:W-:Y:S02]  /*06a0*/  ISETP.NE.U32.AND P0, PT, R3, RZ, PT ;  /* 0x000000ff0300720c */ /* 0x000fe40003f05070 */
[----:B------:R-:W-:Y:S01]  /*06b0*/  @P1 LOP3.LUT R3, R2, 0x80000000, RZ, 0xc, !PT ;  /* 0x8000000002031812 */ /* 0x000fe200078e0cff */
[----:B------:R-:W-:Y:S01]  /*06c0*/  @P1 IMAD.IADD R8, R6, 0x1, -R5 ;  /* 0x0000000106081824 */ /* 0x000fe200078e0a05 */
[----:B------:R-:W-:-:S04]  /*06d0*/  LEA.HI R6, R11, R4, RZ, 0x2 ;  /* 0x000000040b067211 */ /* 0x000fc800078f10ff */
[----:B------:R-:W-:-:S05]  /*06e0*/  ISETP.GT.AND P2, PT, R8, RZ, PT ;  /* 0x000000ff0800720c */ /* 0x000fca0003f44270 */
[----:B------:R-:W-:-:S08]  /*06f0*/  @P0 IMAD.MOV R6, RZ, RZ, -R6 ;  /* 0x000000ffff060224 */ /* 0x000fd000078e0a06 */
[----:B------:R-:W-:Y:S05]  /*0700*/  @!P2 BRA `(.L_x_18) ;  /* 0x000000000024a947 */ /* 0x000fea0003800000 */
[----:B------:R-:W-:Y:S01]  /*0710*/  HFMA2 R2, -RZ, RZ, 0, 0 ;  /* 0x00000000ff027431 */ /* 0x000fe200000001ff */
[----:B------:R-:W-:Y:S06]  /*0720*/  BSSY.RECONVERGENT B3, `(.L_x_19) ;  /* 0x0000006000037945 */ /* 0x000fec0003800200 */
.L_x_20:
[C---:B------:R-:W-:Y:S01]  /*0730*/  SHF.L.U32.HI R8, R7.reuse, 0x1, R8 ;  /* 0x0000000107087819 */ /* 0x040fe20000010608 */
[----:B------:R-:W-:Y:S02]  /*0740*/  VIADD R2, R2, 0xffffffff ;  /* 0xffffffff02027836 */ /* 0x000fe40000000000 */
[----:B------:R-:W-:Y:S01]  /*0750*/  IMAD.SHL.U32 R7, R7, 0x2, RZ ;  /* 0x0000000207077824 */ /* 0x000fe200078e00ff */
[----:B------:R-:W-:-:S13]  /*0760*/  ISETP.GT.AND P0, PT, R8, RZ, PT ;  /* 0x000000ff0800720c */ /* 0x000fda0003f04270 */
[----:B------:R-:W-:Y:S05]  /*0770*/  @P0 BRA `(.L_x_20) ;  /* 0xfffffffc00ec0947 */ /* 0x000fea000383ffff */
[----:B------:R-:W-:Y:S05]  /*0780*/  BSYNC.RECONVERGENT B3 ;  /* 0x0000000000037941 */ /* 0x000fea0003800200 */
.L_x_19:
[----:B------:R-:W-:Y:S05]  /*0790*/  BRA `(.L_x_21) ;  /* 0x0000000000047947 */ /* 0x000fea0003800000 */
.L_x_18:
[----:B------:R-:W-:-:S07]  /*07a0*/  IMAD.MOV.U32 R2, RZ, RZ, RZ ;  /* 0x000000ffff027224 */ /* 0x000fce00078e00ff */
.L_x_21:
[----:B------:R-:W-:Y:S05]  /*07b0*/  BSYNC.RECONVERGENT B2 ;  /* 0x0000000000027941 */ /* 0x000fea0003800200 */
.L_x_17:
[----:B------:R-:W-:-:S05]  /*07c0*/  IMAD.WIDE.U32 R4, R8, -0x36f0255e, RZ ;  /* 0xc90fdaa208047825 */ /* 0x000fca00078e00ff */
[----:B------:R-:W-:-:S13]  /*07d0*/  ISETP.GT.AND P0, PT, R5, RZ, PT ;  /* 0x000000ff0500720c */ /* 0x000fda0003f04270 */
[C---:B------:R-:W-:Y:S01]  /*07e0*/  @P0 SHF.L.U32.HI R5, R4.reuse, 0x1, R5 ;  /* 0x0000000104050819 */ /* 0x040fe20000010605 */
[----:B------:R-:W-:Y:S01]  /*07f0*/  @P0 IMAD.SHL.U32 R4, R4, 0x2, RZ ;  /* 0x0000000204040824 */ /* 0x000fe200078e00ff */
[----:B------:R-:W-:-:S04]  /*0800*/  @P0 IADD3 R2, PT, PT, R2, -0x1, RZ ;  /* 0xffffffff02020810 */ /* 0x000fc80007ffe0ff */
[----:B------:R-:W-:Y:S01]  /*0810*/  ISETP.NE.U32.AND P1, PT, R4, RZ, PT ;  /* 0x000000ff0400720c */ /* 0x000fe20003f25070 */
[----:B------:R-:W-:-:S03]  /*0820*/  VIADD R2, R2, 0x7e ;  /* 0x0000007e02027836 */ /* 0x000fc60000000000 */
[----:B------:R-:W-:-:S05]  /*0830*/  SEL R4, RZ, 0xffffffff, !P1 ;  /* 0xffffffffff047807 */ /* 0x000fca0004800000 */
[----:B------:R-:W-:Y:S02]  /*0840*/  IMAD.IADD R4, R5, 0x1, -R4 ;  /* 0x0000000105047824 */ /* 0x000fe400078e0a04 */
[----:B------:R-:W-:Y:S02]  /*0850*/  IMAD.SHL.U32 R5, R2, 0x800000, RZ ;  /* 0x0080000002057824 */ /* 0x000fe400078e00ff */
[----:B------:R-:W-:-:S03]  /*0860*/  IMAD.SHL.U32 R7, R4, 0x1000000, RZ ;  /* 0x0100000004077824 */ /* 0x000fc600078e00ff */
[----:B------:R-:W-:Y:S02]  /*0870*/  LEA.HI R5, R4, R5, RZ, 0x18 ;  /* 0x0000000504057211 */ /* 0x000fe400078fc0ff */
[----:B------:R-:W-:-:S04]  /*0880*/  ISETP.LT.AND P0, PT, R7, RZ, PT ;  /* 0x000000ff0700720c */ /* 0x000fc80003f01270 */
[----:B------:R-:W-:-:S04]  /*0890*/  SEL R2, RZ, 0xffffffff, !P0 ;  /* 0xffffffffff027807 */ /* 0x000fc80004000000 */
[----:B------:R-:W-:-:S04]  /*08a0*/  IADD3 R2, PT, PT, -R2, R5, RZ ;  /* 0x0000000502027210 */ /* 0x000fc80007ffe1ff */
[----:B------:R-:W-:Y:S01]  /*08b0*/  LOP3.LUT R2, R3, R2, RZ, 0xfc, !PT ;  /* 0x0000000203027212 */ /* 0x000fe200078efcff */
[----:B------:R-:W-:Y:S06]  /*08c0*/  BRA `(.L_x_22) ;  /* 0x0000000000187947 */ /* 0x000fec0003800000 */
.L_x_13:
[----:B------:R-:W-:-:S06]  /*08d0*/  FMUL R6, R2, 0.63661974668502807617 ;  /* 0x3f22f98302067820 */ /* 0x000fcc0000400000 */
[----:B------:R-:W0:Y:S02]  /*08e0*/  F2I.NTZ R6, R6 ;  /* 0x0000000600067305 */ /* 0x000e240000203100 */
[----:B0-----:R-:W-:-:S05]  /*08f0*/  I2FP.F32.S32 R3, R6 ;  /* 0x0000000600037245 */ /* 0x001fca0000201400 */
[----:B------:R-:W-:-:S04]  /*0900*/  FFMA R2, -R3, 1.5703125, R2 ;  /* 0x3fc9000003027823 */ /* 0x000fc80000000102 */
[----:B------:R-:W-:-:S04]  /*0910*/  FFMA R2, -R3, 0.00048382673412561416626, R2 ;  /* 0x39fdaa2003027823 */ /* 0x000fc80000000102 */
[----:B------:R-:W-:-:S07]  /*0920*/  FFMA R2, -R3, 6.0771006282767103812e-11, R2 ;  /* 0x2e85a30903027823 */ /* 0x000fce0000000102 */
.L_x_22:
[----:B------:R-:W-:Y:S05]  /*0930*/  BSYNC.RECONVERGENT B0 ;  /* 0x0000000000007941 */ /* 0x000fea0003800200 */
.L_x_12:
[----:B------:R-:W-:-:S05]  /*0940*/  VIADD R6, R6, 0x1 ;  /* 0x0000000106067836 */ /* 0x000fca0000000000 */
[----:B------:R-:W-:Y:S01]  /*0950*/  R2P PR, R6, 0x3 ;  /* 0x0000000306007804 */ /* 0x000fe20000000000 */
[----:B------:R-:W-:-:S12]  /*0960*/  FMUL R6, R2, R2 ;  /* 0x0000000202067220 */ /* 0x000fd80000400000 */
[----:B------:R-:W-:Y:S02]  /*0970*/  @P0 IMAD.MOV.U32 R3, RZ, RZ, 0x37ccf5ce ;  /* 0x37ccf5ceff030424 */ /* 0x000fe400078e00ff */
[----:B------:R-:W-:Y:S02]  /*0980*/  @!P0 IMAD.MOV.U32 R4, RZ, RZ, 0x394ca1f9 ;  /* 0x394ca1f9ff048424 */ /* 0x000fe400078e00ff */
[C---:B------:R-:W-:Y:S02]  /*0990*/  @P0 FFMA R3, R6.reuse, R3, -0.0013887316454201936722 ;  /* 0xbab6061a06030423 */ /* 0x040fe40000000003 */
[C---:B------:R-:W-:Y:S02]  /*09a0*/  @!P0 FFMA R4, R6.reuse, -R4, 0.0083321612328290939331 ;  /* 0x3c08839e06048423 */ /* 0x040fe40000000804 */
[C---:B------:R-:W-:Y:S02]  /*09b0*/  @P0 FFMA R3, R6.reuse, R3, 0.041666645556688308716 ;  /* 0x3d2aaaa506030423 */ /* 0x040fe40000000003 */
[----:B------:R-:W-:-:S02]  /*09c0*/  @!P0 FFMA R4, R6, R4, -0.16666655242443084717 ;  /* 0xbe2aaaa306048423 */ /* 0x000fc40000000004 */
[C---:B------:R-:W-:Y:S02]  /*09d0*/  @P0 FFMA R3, R6.reuse, R3, -0.5 ;  /* 0xbf00000006030423 */ /* 0x040fe40000000003 */
[C---:B------:R-:W-:Y:S02]  /*09e0*/  @!P0 FMUL R5, R6.reuse, R4 ;  /* 0x0000000406058220 */ /* 0x040fe40000400000 */
[----:B------:R-:W-:Y:S02]  /*09f0*/  @P0 FFMA R3, R6, R3, 1 ;  /* 0x3f80000006030423 */ /* 0x000fe40000000003 */
[----:B------:R-:W-:-:S05]  /*0a00*/  @!P0 FFMA R3, R5, R2, R2 ;  /* 0x0000000205038223 */ /* 0x000fca0000000002 */
[----:B------:R-:W-:-:S07]  /*0a10*/  FSEL R5, -R3, R3, P1 ;  /* 0x0000000303057208 */ /* 0x000fce0000800100 */
.L_x_11:
[----:B------:R-:W-:Y:S05]  /*0a20*/  BSYNC.RECONVERGENT B1 ;  /* 0x0000000000017941 */ /* 0x000fea0003800200 */
.L_x_10:
[----:B------:R-:W0:Y:S02]  /*0a30*/  LDC.64 R2, c[0x0][0x380] ;  /* 0x0000e000ff027b82 */ /* 0x000e240000000a00 */
[----:B0-----:R-:W-:-:S05]  /*0a40*/  IMAD.WIDE R2, R0, 0x4, R2 ;  /* 0x0000000400027825 */ /* 0x001fca00078e0202 */
[----:B------:R-:W-:Y:S01]  /*0a50*/  STG.E desc[UR8][R2.64], R5 ;  /* 0x0000000502007986 */ /* 0x000fe2000c101908 */
[----:B------:R-:W-:Y:S05]  /*0a60*/  EXIT ;  /* 0x000000000000794d */ /* 0x000fea0003800000 */
.L_x_23:
        /* <DEDUP_REMOVED lines=9> */
.L_x_25:


//--------------------- .nv.shared._Z21k_matrixVectorProductPKfS0_Pfii --------------------------
	.section	.nv.shared._Z21k_matrixVectorProductPKfS0_Pfii,"aw",@nobits
	.sectionflags	@""
	.align	4
.nv.shared._Z21k_matrixVectorProductPKfS0_Pfii:
	.zero		1056


//--------------------- .nv.shared.reserved.0     --------------------------
	.section	.nv.shared.reserved.0,"aw",@nobits
	.weak		__nv_reservedSMEM_offset_0_alias
	.size		__nv_reservedSMEM_offset_0_alias, 0, 64
	.other		__nv_reservedSMEM_offset_0_alias,@"STO_CUDA_RESERVED_SHARED STV_DEFAULT"
__nv_reservedSMEM_offset_0_alias:
	.zero		0
	.zero		64


//--------------------- .nv.constant0._Z21k_matrixVectorProductPKfS0_Pfii --------------------------
	.section	.nv.constant0._Z21k_matrixVectorProductPKfS0_Pfii,"a",@progbits
	.sectionflags	@""
	.align	4
.nv.constant0._Z21k_matrixVectorProductPKfS0_Pfii:
	.zero		928


//--------------------- .nv.constant0._Z17k_sequenceLoopingPfi --------------------------
	.section	.nv.constant0._Z17k_sequenceLoopingPfi,"a",@progbits
	.sectionflags	@""
	.align	4
.nv.constant0._Z17k_sequenceLoopingPfi:
	.zero		908


//--------------------- SYMBOLS --------------------------

	.type		.nv.reservedSmem.offset0,@object
	.size		.nv.reservedSmem.offset0,0x4
	.type		.nv.reservedSmem.cap,@object
	.size		.nv.reservedSmem.cap,0x4
